//
// Generated by NVIDIA NVVM Compiler
//
// Compiler Build ID: CL-36424714
// Cuda compilation tools, release 13.0, V13.0.88
// Based on NVVM 20.0.0
//

.version 9.0
.target sm_100
.address_size 64

	// .globl	_Z16kernelRemoveSubsP4int2PiS1_

.visible .entry _Z16kernelRemoveSubsP4int2PiS1_(
	.param .u64 .ptr .align 1 _Z16kernelRemoveSubsP4int2PiS1__param_0,
	.param .u64 .ptr .align 1 _Z16kernelRemoveSubsP4int2PiS1__param_1,
	.param .u64 .ptr .align 1 _Z16kernelRemoveSubsP4int2PiS1__param_2
)
{
	.reg .pred 	%p<3>;
	.reg .b32 	%r<9>;
	.reg .b64 	%rd<11>;

	ld.param.u64 	%rd5, [_Z16kernelRemoveSubsP4int2PiS1__param_0];
	ld.param.u64 	%rd3, [_Z16kernelRemoveSubsP4int2PiS1__param_1];
	ld.param.u64 	%rd4, [_Z16kernelRemoveSubsP4int2PiS1__param_2];
	cvta.to.global.u64 	%rd1, %rd5;
	ld.global.u32 	%r4, [%rd1];
	setp.lt.s32 	%p1, %r4, 2;
	@%p1 bra 	$L__BB0_3;
	cvta.to.global.u64 	%rd6, %rd4;
	ld.global.u32 	%r1, [%rd6];
	cvta.to.global.u64 	%rd2, %rd3;
	mov.b32 	%r8, 1;
$L__BB0_2:
	mul.wide.u32 	%rd7, %r8, 8;
	add.s64 	%rd8, %rd1, %rd7;
	ld.global.u32 	%r6, [%rd8+4];
	mul.wide.s32 	%rd9, %r6, 4;
	add.s64 	%rd10, %rd2, %rd9;
	st.global.u32 	[%rd10+4], %r1;
	add.s32 	%r8, %r8, 1;
	ld.global.u32 	%r7, [%rd1];
	setp.lt.s32 	%p2, %r8, %r7;
	@%p2 bra 	$L__BB0_2;
$L__BB0_3:
	ret;

}
	// .globl	_Z16kernelInsertSubsPiS_S_S_S_
.visible .entry _Z16kernelInsertSubsPiS_S_S_S_(
	.param .u64 .ptr .align 1 _Z16kernelInsertSubsPiS_S_S_S__param_0,
	.param .u64 .ptr .align 1 _Z16kernelInsertSubsPiS_S_S_S__param_1,
	.param .u64 .ptr .align 1 _Z16kernelInsertSubsPiS_S_S_S__param_2,
	.param .u64 .ptr .align 1 _Z16kernelInsertSubsPiS_S_S_S__param_3,
	.param .u64 .ptr .align 1 _Z16kernelInsertSubsPiS_S_S_S__param_4
)
{
	.reg .pred 	%p<5>;
	.reg .b32 	%r<28>;
	.reg .b64 	%rd<17>;

	ld.param.u64 	%rd7, [_Z16kernelInsertSubsPiS_S_S_S__param_0];
	ld.param.u64 	%rd8, [_Z16kernelInsertSubsPiS_S_S_S__param_1];
	ld.param.u64 	%rd9, [_Z16kernelInsertSubsPiS_S_S_S__param_2];
	ld.param.u64 	%rd10, [_Z16kernelInsertSubsPiS_S_S_S__param_3];
	ld.param.u64 	%rd11, [_Z16kernelInsertSubsPiS_S_S_S__param_4];
	cvta.to.global.u64 	%rd1, %rd11;
	cvta.to.global.u64 	%rd2, %rd10;
	ld.global.u32 	%r26, [%rd2];
	setp.lt.s32 	%p1, %r26, 1;
	@%p1 bra 	$L__BB1_7;
	ld.global.u32 	%r27, [%rd1];
	cvta.to.global.u64 	%rd3, %rd7;
	cvta.to.global.u64 	%rd4, %rd9;
	cvta.to.global.u64 	%rd5, %rd8;
	mov.b32 	%r23, 0;
$L__BB1_2:
	setp.lt.s32 	%p2, %r27, 1;
	@%p2 bra 	$L__BB1_6;
	mul.wide.u32 	%rd12, %r23, 4;
	add.s64 	%rd6, %rd4, %rd12;
	mov.b32 	%r25, 1;
$L__BB1_4:
	mad.lo.s32 	%r16, %r23, %r27, %r23;
	add.s32 	%r17, %r16, %r25;
	mul.wide.s32 	%rd13, %r17, 4;
	add.s64 	%rd14, %rd3, %rd13;
	ld.global.u32 	%r18, [%rd14];
	ld.global.u32 	%r19, [%rd6];
	add.s32 	%r20, %r19, %r25;
	mul.wide.s32 	%rd15, %r20, 4;
	add.s64 	%rd16, %rd5, %rd15;
	st.global.u32 	[%rd16], %r18;
	add.s32 	%r8, %r25, 1;
	ld.global.u32 	%r27, [%rd1];
	setp.lt.s32 	%p3, %r25, %r27;
	mov.u32 	%r25, %r8;
	@%p3 bra 	$L__BB1_4;
	ld.global.u32 	%r26, [%rd2];
$L__BB1_6:
	add.s32 	%r23, %r23, 1;
	setp.lt.s32 	%p4, %r23, %r26;
	@%p4 bra 	$L__BB1_2;
$L__BB1_7:
	ret;

}


// ===== COMPILED SASS (sm_100) =====

	.target	sm_100

	.elftype	@"ET_EXEC"


//--------------------- .note.nv.tkinfo           --------------------------
	.section	.note.nv.tkinfo,"",@"SHT_NOTE"
	.sectionflags	@"SHF_NOTE_NV_TKINFO"
	.tkinfo
        /*0018*/ 	.word	0x00000002
        /*0030*/ 	.string	""
        /*0030*/ 	.string	"ptxas"
        /*0030*/ 	.string	"Cuda compilation tools, release 13.0, V13.0.88"
        /*0030*/ 	.string	"Build cuda_13.0.r13.0/compiler.36424714_0"
        /*0030*/ 	.string	"-arch sm_100 -m 64 "



//--------------------- .note.nv.cuinfo           --------------------------
	.section	.note.nv.cuinfo,"",@"SHT_NOTE"
	.sectionflags	@"SHF_NOTE_NV_CUINFO"
        /*0018*/ 	.short	0x0002
        /*001a*/ 	.short	0x0064
        /*001c*/ 	.short	0x0082
	.zero		2


//--------------------- .nv.info                  --------------------------
	.section	.nv.info,"",@"SHT_CUDA_INFO"
	.align	4


	//----- nvinfo : EIATTR_REGCOUNT
	.align		4
        /*0000*/ 	.byte	0x04, 0x2f
        /*0002*/ 	.short	(.L_1 - .L_0)
	.align		4
.L_0:
        /*0004*/ 	.word	index@(_Z16kernelRemoveSubsP4int2PiS1_)
        /*0008*/ 	.word	0x00000012


	//----- nvinfo : EIATTR_FRAME_SIZE
	.align		4
.L_1:
        /*000c*/ 	.byte	0x04, 0x11
        /*000e*/ 	.short	(.L_3 - .L_2)
	.align		4
.L_2:
        /*0010*/ 	.word	index@(_Z16kernelRemoveSubsP4int2PiS1_)
        /*0014*/ 	.word	0x00000000


	//----- nvinfo : EIATTR_REGCOUNT
	.align		4
.L_3:
        /*0018*/ 	.byte	0x04, 0x2f
        /*001a*/ 	.short	(.L_5 - .L_4)
	.align		4
.L_4:
        /*001c*/ 	.word	index@(_Z16kernelInsertSubsPiS_S_S_S_)
        /*0020*/ 	.word	0x00000012


	//----- nvinfo : EIATTR_FRAME_SIZE
	.align		4
.L_5:
        /*0024*/ 	.byte	0x04, 0x11
        /*0026*/ 	.short	(.L_7 - .L_6)
	.align		4
.L_6:
        /*0028*/ 	.word	index@(_Z16kernelInsertSubsPiS_S_S_S_)
        /*002c*/ 	.word	0x00000000


	//----- nvinfo : EIATTR_MIN_STACK_SIZE
	.align		4
.L_7:
        /*0030*/ 	.byte	0x04, 0x12
        /*0032*/ 	.short	(.L_9 - .L_8)
	.align		4
.L_8:
        /*0034*/ 	.word	index@(_Z16kernelInsertSubsPiS_S_S_S_)
        /*0038*/ 	.word	0x00000000


	//----- nvinfo : EIATTR_MIN_STACK_SIZE
	.align		4
.L_9:
        /*003c*/ 	.byte	0x04, 0x12
        /*003e*/ 	.short	(.L_11 - .L_10)
	.align		4
.L_10:
        /*0040*/ 	.word	index@(_Z16kernelRemoveSubsP4int2PiS1_)
        /*0044*/ 	.word	0x00000000
.L_11:


//--------------------- .nv.compat                --------------------------
	.section	.nv.compat,"",@"SHT_CUDA_COMPAT_INFO"
	.align	4
        /*0000*/ 	.byte	0x02, 0x09, 0x00, 0x00, 0x02, 0x02, 0x01, 0x00, 0x02, 0x05, 0x05, 0x00, 0x03, 0x07, 0x01, 0x01
        /*0010*/ 	.byte	0x02, 0x03, 0x00, 0x00, 0x02, 0x06, 0x01, 0x00, 0x04, 0x0b, 0x08, 0x00, 0x09, 0x00, 0x00, 0x00
        /*0020*/ 	.byte	0x00, 0x00, 0x00, 0x00


//--------------------- .nv.info._Z16kernelInsertSubsPiS_S_S_S_ --------------------------
	.section	.nv.info._Z16kernelInsertSubsPiS_S_S_S_,"",@"SHT_CUDA_INFO"
	.sectionflags	@""
	.align	4


	//----- nvinfo : EIATTR_CUDA_API_VERSION
	.align		4
        /*0000*/ 	.byte	0x04, 0x37
        /*0002*/ 	.short	(.L_13 - .L_12)
.L_12:
        /*0004*/ 	.word	0x00000082


	//----- nvinfo : EIATTR_KPARAM_INFO
	.align		4
.L_13:
        /*0008*/ 	.byte	0x04, 0x17
        /*000a*/ 	.short	(.L_15 - .L_14)
.L_14:
        /*000c*/ 	.word	0x00000000
        /*0010*/ 	.short	0x0004
        /*0012*/ 	.short	0x0020
        /*0014*/ 	.byte	0x00, 0xf5, 0x21, 0x00


	//----- nvinfo : EIATTR_KPARAM_INFO
	.align		4
.L_15:
        /*0018*/ 	.byte	0x04, 0x17
        /*001a*/ 	.short	(.L_17 - .L_16)
.L_16:
        /*001c*/ 	.word	0x00000000
        /*0020*/ 	.short	0x0003
        /*0022*/ 	.short	0x0018
        /*0024*/ 	.byte	0x00, 0xf5, 0x21, 0x00


	//----- nvinfo : EIATTR_KPARAM_INFO
	.align		4
.L_17:
        /*0028*/ 	.byte	0x04, 0x17
        /*002a*/ 	.short	(.L_19 - .L_18)
.L_18:
        /*002c*/ 	.word	0x00000000
        /*0030*/ 	.short	0x0002
        /*0032*/ 	.short	0x0010
        /*0034*/ 	.byte	0x00, 0xf5, 0x21, 0x00


	//----- nvinfo : EIATTR_KPARAM_INFO
	.align		4
.L_19:
        /*0038*/ 	.byte	0x04, 0x17
        /*003a*/ 	.short	(.L_21 - .L_20)
.L_20:
        /*003c*/ 	.word	0x00000000
        /*0040*/ 	.short	0x0001
        /*0042*/ 	.short	0x0008
        /*0044*/ 	.byte	0x00, 0xf5, 0x21, 0x00


	//----- nvinfo : EIATTR_KPARAM_INFO
	.align		4
.L_21:
        /*0048*/ 	.byte	0x04, 0x17
        /*004a*/ 	.short	(.L_23 - .L_22)
.L_22:
        /*004c*/ 	.word	0x00000000
        /*0050*/ 	.short	0x0000
        /*0052*/ 	.short	0x0000
        /*0054*/ 	.byte	0x00, 0xf5, 0x21, 0x00


	//----- nvinfo : EIATTR_SPARSE_MMA_MASK
	.align		4
.L_23:
        /*0058*/ 	.byte	0x03, 0x50
        /*005a*/ 	.short	0x0000


	//----- nvinfo : EIATTR_MAXREG_COUNT
	.align		4
        /*005c*/ 	.byte	0x03, 0x1b
        /*005e*/ 	.short	0x00ff


	//----- nvinfo : EIATTR_MERCURY_ISA_VERSION
	.align		4
        /*0060*/ 	.byte	0x03, 0x5f
        /*0062*/ 	.short	0x0101


	//----- nvinfo : EIATTR_VRC_CTA_INIT_COUNT
	.align		4
        /*0064*/ 	.byte	0x02, 0x4a
	.zero		1
	.zero		1


	//----- nvinfo : EIATTR_EXIT_INSTR_OFFSETS
	.align		4
        /*0068*/ 	.byte	0x04, 0x1c
        /*006a*/ 	.short	(.L_25 - .L_24)


	//   ....[0]....
.L_24:
        /*006c*/ 	.word	0x00000050


	//   ....[1]....
        /*0070*/ 	.word	0x00000220


	//----- nvinfo : EIATTR_CBANK_PARAM_SIZE
	.align		4
.L_25:
        /*0074*/ 	.byte	0x03, 0x19
        /*0076*/ 	.short	0x0028


	//----- nvinfo : EIATTR_PARAM_CBANK
	.align		4
        /*0078*/ 	.byte	0x04, 0x0a
        /*007a*/ 	.short	(.L_27 - .L_26)
	.align		4
.L_26:
        /*007c*/ 	.word	index@(.nv.constant0._Z16kernelInsertSubsPiS_S_S_S_)
        /*0080*/ 	.short	0x0380
        /*0082*/ 	.short	0x0028


	//----- nvinfo : EIATTR_SW_WAR
	.align		4
.L_27:
        /*0084*/ 	.byte	0x04, 0x36
        /*0086*/ 	.short	(.L_29 - .L_28)
.L_28:
        /*0088*/ 	.word	0x00000008
.L_29:


//--------------------- .nv.info._Z16kernelRemoveSubsP4int2PiS1_ --------------------------
	.section	.nv.info._Z16kernelRemoveSubsP4int2PiS1_,"",@"SHT_CUDA_INFO"
	.sectionflags	@""
	.align	4


	//----- nvinfo : EIATTR_CUDA_API_VERSION
	.align		4
        /*0000*/ 	.byte	0x04, 0x37
        /*0002*/ 	.short	(.L_31 - .L_30)
.L_30:
        /*0004*/ 	.word	0x00000082


	//----- nvinfo : EIATTR_KPARAM_INFO
	.align		4
.L_31:
        /*0008*/ 	.byte	0x04, 0x17
        /*000a*/ 	.short	(.L_33 - .L_32)
.L_32:
        /*000c*/ 	.word	0x00000000
        /*0010*/ 	.short	0x0002
        /*0012*/ 	.short	0x0010
        /*0014*/ 	.byte	0x00, 0xf5, 0x21, 0x00


	//----- nvinfo : EIATTR_KPARAM_INFO
	.align		4
.L_33:
        /*0018*/ 	.byte	0x04, 0x17
        /*001a*/ 	.short	(.L_35 - .L_34)
.L_34:
        /*001c*/ 	.word	0x00000000
        /*0020*/ 	.short	0x0001
        /*0022*/ 	.short	0x0008
        /*0024*/ 	.byte	0x00, 0xf5, 0x21, 0x00


	//----- nvinfo : EIATTR_KPARAM_INFO
	.align		4
.L_35:
        /*0028*/ 	.byte	0x04, 0x17
        /*002a*/ 	.short	(.L_37 - .L_36)
.L_36:
        /*002c*/ 	.word	0x00000000
        /*0030*/ 	.short	0x0000
        /*0032*/ 	.short	0x0000
        /*0034*/ 	.byte	0x00, 0xf5, 0x21, 0x00


	//----- nvinfo : EIATTR_SPARSE_MMA_MASK
	.align		4
.L_37:
        /*0038*/ 	.byte	0x03, 0x50
        /*003a*/ 	.short	0x0000


	//----- nvinfo : EIATTR_MAXREG_COUNT
	.align		4
        /*003c*/ 	.byte	0x03, 0x1b
        /*003e*/ 	.short	0x00ff


	//----- nvinfo : EIATTR_MERCURY_ISA_VERSION
	.align		4
        /*0040*/ 	.byte	0x03, 0x5f
        /*0042*/ 	.short	0x0101


	//----- nvinfo : EIATTR_VRC_CTA_INIT_COUNT
	.align		4
        /*0044*/ 	.byte	0x02, 0x4a
	.zero		1
	.zero		1


	//----- nvinfo : EIATTR_EXIT_INSTR_OFFSETS
	.align		4
        /*0048*/ 	.byte	0x04, 0x1c
        /*004a*/ 	.short	(.L_39 - .L_38)


	//   ....[0]....
.L_38:
        /*004c*/ 	.word	0x00000050


	//   ....[1]....
        /*0050*/ 	.word	0x00000130


	//----- nvinfo : EIATTR_CBANK_PARAM_SIZE
	.align		4
.L_39:
        /*0054*/ 	.byte	0x03, 0x19
        /*0056*/ 	.short	0x0018


	//----- nvinfo : EIATTR_PARAM_CBANK
	.align		4
        /*0058*/ 	.byte	0x04, 0x0a
        /*005a*/ 	.short	(.L_41 - .L_40)
	.align		4
.L_40:
        /*005c*/ 	.word	index@(.nv.constant0._Z16kernelRemoveSubsP4int2PiS1_)
        /*0060*/ 	.short	0x0380
        /*0062*/ 	.short	0x0018


	//----- nvinfo : EIATTR_SW_WAR
	.align		4
.L_41:
        /*0064*/ 	.byte	0x04, 0x36
        /*0066*/ 	.short	(.L_43 - .L_42)
.L_42:
        /*0068*/ 	.word	0x00000008
.L_43:


//--------------------- .nv.callgraph             --------------------------
	.section	.nv.callgraph,"",@"SHT_CUDA_CALLGRAPH"
	.align	4
	.sectionentsize	8
	.align		4
        /*0000*/ 	.word	0x00000000
	.align		4
        /*0004*/ 	.word	0xffffffff
	.align		4
        /*0008*/ 	.word	0x00000000
	.align		4
        /*000c*/ 	.word	0xfffffffe
	.align		4
        /*0010*/ 	.word	0x00000000
	.align		4
        /*0014*/ 	.word	0xfffffffd
	.align		4
        /*0018*/ 	.word	0x00000000
	.align		4
        /*001c*/ 	.word	0xfffffffc


//--------------------- .text._Z16kernelInsertSubsPiS_S_S_S_ --------------------------
	.section	.text._Z16kernelInsertSubsPiS_S_S_S_,"ax",@progbits
	.align	128
        .global         _Z16kernelInsertSubsPiS_S_S_S_
        .type           _Z16kernelInsertSubsPiS_S_S_S_,@function
        .size           _Z16kernelInsertSubsPiS_S_S_S_,(.L_x_6 - _Z16kernelInsertSubsPiS_S_S_S_)
        .other          _Z16kernelInsertSubsPiS_S_S_S_,@"STO_CUDA_ENTRY STV_DEFAULT"
_Z16kernelInsertSubsPiS_S_S_S_:
.text._Z16kernelInsertSubsPiS_S_S_S_:
[----:B------:R-:W-:Y:S08]  /*0000*/  LDC R1, c[0x0][0x37c] ;  /* 0x0000df00ff017b82 */ /* 0x000ff00000000800 */
[----:B------:R-:W0:Y:S01]  /*0010*/  LDC.64 R2, c[0x0][0x398] ;  /* 0x0000e600ff027b82 */ /* 0x000e220000000a00 */
[----:B------:R-:W0:Y:S02]  /*0020*/  LDCU.64 UR6, c[0x0][0x358] ;  /* 0x00006b00ff0677ac */ /* 0x000e240008000a00 */
[----:B0-----:R-:W2:Y:S02]  /*0030*/  LDG.E R0, desc[UR6][R2.64] ;  /* 0x0000000602007981 */ /* 0x001ea4000c1e1900 */
[----:B--2---:R-:W-:-:S13]  /*0040*/  ISETP.GE.AND P0, PT, R0, 0x1, PT ;  /* 0x000000010000780c */ /* 0x004fda0003f06270 */
[----:B------:R-:W-:Y:S05]  /*0050*/  @!P0 EXIT ;  /* 0x000000000000894d */ /* 0x000fea0003800000 */
[----:B------:R-:W0:Y:S02]  /*0060*/  LDC.64 R2, c[0x0][0x3a0] ;  /* 0x0000e800ff027b82 */ /* 0x000e240000000a00 */
[----:B0-----:R0:W5:Y:S01]  /*0070*/  LDG.E R12, desc[UR6][R2.64] ;  /* 0x00000006020c7981 */ /* 0x001162000c1e1900 */
[----:B------:R-:W-:-:S07]  /*0080*/  IMAD.MOV.U32 R13, RZ, RZ, RZ ;  /* 0x000000ffff0d7224 */ /* 0x000fce00078e00ff */
.L_x_2:
[----:B-----5:R-:W-:-:S13]  /*0090*/  ISETP.GE.AND P0, PT, R12, 0x1, PT ;  /* 0x000000010c00780c */ /* 0x020fda0003f06270 */
[----:B-1----:R-:W-:Y:S05]  /*00a0*/  @!P0 BRA `(.L_x_0) ;  /* 0x0000000000508947 */ /* 0x002fea0003800000 */
[----:B0-----:R-:W0:Y:S01]  /*00b0*/  LDC.64 R2, c[0x0][0x390] ;  /* 0x0000e400ff027b82 */ /* 0x001e220000000a00 */
[----:B------:R-:W-:-:S07]  /*00c0*/  UMOV UR4, 0x1 ;  /* 0x0000000100047882 */ /* 0x000fce0000000000 */
[----:B------:R-:W1:Y:S08]  /*00d0*/  LDC.64 R14, c[0x0][0x3a0] ;  /* 0x0000e800ff0e7b82 */ /* 0x000e700000000a00 */
[----:B------:R-:W2:Y:S08]  /*00e0*/  LDC.64 R6, c[0x0][0x380] ;  /* 0x0000e000ff067b82 */ /* 0x000eb00000000a00 */
[----:B------:R-:W3:Y:S01]  /*00f0*/  LDC.64 R8, c[0x0][0x388] ;  /* 0x0000e200ff087b82 */ /* 0x000ee20000000a00 */
[----:B0-----:R-:W-:-:S07]  /*0100*/  IMAD.WIDE.U32 R10, R13, 0x4, R2 ;  /* 0x000000040d0a7825 */ /* 0x001fce00078e0002 */
.L_x_1:
[----:B------:R-:W-:Y:S01]  /*0110*/  IMAD R12, R13, R12, R13 ;  /* 0x0000000c0d0c7224 */ /* 0x000fe200078e020d */
[----:B------:R-:W4:Y:S03]  /*0120*/  LDG.E R0, desc[UR6][R10.64] ;  /* 0x000000060a007981 */ /* 0x000f26000c1e1900 */
[----:B------:R-:W-:-:S04]  /*0130*/  VIADD R3, R12, UR4 ;  /* 0x000000040c037c36 */ /* 0x000fc80008000000 */
[----:B--2---:R-:W-:-:S06]  /*0140*/  IMAD.WIDE R2, R3, 0x4, R6 ;  /* 0x0000000403027825 */ /* 0x004fcc00078e0206 */
[----:B------:R-:W2:Y:S01]  /*0150*/  LDG.E R3, desc[UR6][R2.64] ;  /* 0x0000000602037981 */ /* 0x000ea2000c1e1900 */
[----:B----4-:R-:W-:-:S05]  /*0160*/  IADD3 R5, PT, PT, R0, UR4, RZ ;  /* 0x0000000400057c10 */ /* 0x010fca000fffe0ff */
[----:B---3--:R-:W-:-:S05]  /*0170*/  IMAD.WIDE R4, R5, 0x4, R8 ;  /* 0x0000000405047825 */ /* 0x008fca00078e0208 */
[----:B--2---:R0:W-:Y:S04]  /*0180*/  STG.E desc[UR6][R4.64], R3 ;  /* 0x0000000304007986 */ /* 0x0041e8000c101906 */
[----:B-1----:R-:W2:Y:S02]  /*0190*/  LDG.E R12, desc[UR6][R14.64] ;  /* 0x000000060e0c7981 */ /* 0x002ea4000c1e1900 */
[----:B--2---:R-:W-:Y:S01]  /*01a0*/  ISETP.LE.AND P0, PT, R12, UR4, PT ;  /* 0x000000040c007c0c */ /* 0x004fe2000bf03270 */
[----:B------:R-:W-:-:S12]  /*01b0*/  UIADD3 UR4, UPT, UPT, UR4, 0x1, URZ ;  /* 0x0000000104047890 */ /* 0x000fd8000fffe0ff */
[----:B0-----:R-:W-:Y:S05]  /*01c0*/  @!P0 BRA `(.L_x_1) ;  /* 0xfffffffc00d08947 */ /* 0x001fea000383ffff */
[----:B------:R-:W0:Y:S02]  /*01d0*/  LDC.64 R2, c[0x0][0x398] ;  /* 0x0000e600ff027b82 */ /* 0x000e240000000a00 */
[----:B0-----:R1:W5:Y:S02]  /*01e0*/  LDG.E R0, desc[UR6][R2.64] ;  /* 0x0000000602007981 */ /* 0x001364000c1e1900 */
.L_x_0:
[----:B------:R-:W-:-:S04]  /*01f0*/  IADD3 R13, PT, PT, R13, 0x1, RZ ;  /* 0x000000010d0d7810 */ /* 0x000fc80007ffe0ff */
[----:B-----5:R-:W-:-:S13]  /*0200*/  ISETP.GE.AND P0, PT, R13, R0, PT ;  /* 0x000000000d00720c */ /* 0x020fda0003f06270 */
[----:B------:R-:W-:Y:S05]  /*0210*/  @!P0 BRA `(.L_x_2) ;  /* 0xfffffffc009c8947 */ /* 0x000fea000383ffff */
[----:B------:R-:W-:Y:S05]  /*0220*/  EXIT ;  /* 0x000000000000794d */ /* 0x000fea0003800000 */
.L_x_3:
[----:B------:R-:W-:-:S00]  /*0230*/  BRA `(.L_x_3) ;  /* 0xfffffffc00fc7947 */ /* 0x000fc0000383ffff */
[----:B------:R-:W-:-:S00]  /*0240*/  NOP ;  /* 0x0000000000007918 */ /* 0x000fc00000000000 */
        /* <DEDUP_REMOVED lines=11> */
.L_x_6:


//--------------------- .text._Z16kernelRemoveSubsP4int2PiS1_ --------------------------
	.section	.text._Z16kernelRemoveSubsP4int2PiS1_,"ax",@progbits
	.align	128
        .global         _Z16kernelRemoveSubsP4int2PiS1_
        .type           _Z16kernelRemoveSubsP4int2PiS1_,@function
        .size           _Z16kernelRemoveSubsP4int2PiS1_,(.L_x_7 - _Z16kernelRemoveSubsP4int2PiS1_)
        .other          _Z16kernelRemoveSubsP4int2PiS1_,@"STO_CUDA_ENTRY STV_DEFAULT"
_Z16kernelRemoveSubsP4int2PiS1_:
.text._Z16kernelRemoveSubsP4int2PiS1_:
[----:B------:R-:W-:Y:S08]  /*0000*/  LDC R1, c[0x0][0x37c] ;  /* 0x0000df00ff017b82 */ /* 0x000ff00000000800 */
[----:B------:R-:W0:Y:S01]  /*0010*/  LDC.64 R2, c[0x0][0x380] ;  /* 0x0000e000ff027b82 */ /* 0x000e220000000a00 */
[----:B------:R-:W0:Y:S02]  /*0020*/  LDCU.64 UR4, c[0x0][0x358] ;  /* 0x00006b00ff0477ac */ /* 0x000e240008000a00 */
[----:B0-----:R-:W2:Y:S02]  /*0030*/  LDG.E R0, desc[UR4][R2.64] ;  /* 0x0000000402007981 */ /* 0x001ea4000c1e1900 */
[----:B--2---:R-:W-:-:S13]  /*0040*/  ISETP.GE.AND P0, PT, R0, 0x2, PT ;  /* 0x000000020000780c */ /* 0x004fda0003f06270 */
[----:B------:R-:W-:Y:S05]  /*0050*/  @!P0 EXIT ;  /* 0x000000000000894d */ /* 0x000fea0003800000 */
[----:B------:R-:W0:Y:S08]  /*0060*/  LDC.64 R4, c[0x0][0x390] ;  /* 0x0000e400ff047b82 */ /* 0x000e300000000a00 */
[----:B------:R-:W1:Y:S08]  /*0070*/  LDC.64 R8, c[0x0][0x380] ;  /* 0x0000e000ff087b82 */ /* 0x000e700000000a00 */
[----:B------:R-:W2:Y:S01]  /*0080*/  LDC.64 R10, c[0x0][0x388] ;  /* 0x0000e200ff0a7b82 */ /* 0x000ea20000000a00 */
[----:B0-----:R0:W5:Y:S01]  /*0090*/  LDG.E R13, desc[UR4][R4.64] ;  /* 0x00000004040d7981 */ /* 0x001162000c1e1900 */
[----:B------:R-:W-:-:S07]  /*00a0*/  HFMA2 R15, -RZ, RZ, 0, 5.9604644775390625e-08 ;  /* 0x00000001ff0f7431 */ /* 0x000fce00000001ff */
.L_x_4:
[----:B01----:R-:W-:-:S06]  /*00b0*/  IMAD.WIDE.U32 R4, R15, 0x8, R8 ;  /* 0x000000080f047825 */ /* 0x003fcc00078e0008 */
[----:B------:R-:W2:Y:S02]  /*00c0*/  LDG.E R5, desc[UR4][R4.64+0x4] ;  /* 0x0000040404057981 */ /* 0x000ea4000c1e1900 */
[----:B--2---:R-:W-:-:S05]  /*00d0*/  IMAD.WIDE R6, R5, 0x4, R10 ;  /* 0x0000000405067825 */ /* 0x004fca00078e020a */
[----:B-----5:R3:W-:Y:S04]  /*00e0*/  STG.E desc[UR4][R6.64+0x4], R13 ;  /* 0x0000040d06007986 */ /* 0x0207e8000c101904 */
[----:B------:R-:W2:Y:S01]  /*00f0*/  LDG.E R0, desc[UR4][R2.64] ;  /* 0x0000000402007981 */ /* 0x000ea2000c1e1900 */
[----:B------:R-:W-:-:S04]  /*0100*/  IADD3 R15, PT, PT, R15, 0x1, RZ ;  /* 0x000000010f0f7810 */ /* 0x000fc80007ffe0ff */
[----:B--2---:R-:W-:-:S13]  /*0110*/  ISETP.GE.AND P0, PT, R15, R0, PT ;  /* 0x000000000f00720c */ /* 0x004fda0003f06270 */
[----:B---3--:R-:W-:Y:S05]  /*0120*/  @!P0 BRA `(.L_x_4) ;  /* 0xfffffffc00e08947 */ /* 0x008fea000383ffff */
[----:B------:R-:W-:Y:S05]  /*0130*/  EXIT ;  /* 0x000000000000794d */ /* 0x000fea0003800000 */
.L_x_5:
        /* <DEDUP_REMOVED lines=12> */
.L_x_7:


//--------------------- .nv.shared.reserved.0     --------------------------
	.section	.nv.shared.reserved.0,"aw",@nobits
	.weak		__nv_reservedSMEM_offset_0_alias
	.size		__nv_reservedSMEM_offset_0_alias, 0, 64
	.other		__nv_reservedSMEM_offset_0_alias,@"STO_CUDA_RESERVED_SHARED STV_DEFAULT"
__nv_reservedSMEM_offset_0_alias:
	.zero		0
	.zero		64


//--------------------- .nv.constant0._Z16kernelInsertSubsPiS_S_S_S_ --------------------------
	.section	.nv.constant0._Z16kernelInsertSubsPiS_S_S_S_,"a",@progbits
	.sectionflags	@""
	.align	4
.nv.constant0._Z16kernelInsertSubsPiS_S_S_S_:
	.zero		936


//--------------------- .nv.constant0._Z16kernelRemoveSubsP4int2PiS1_ --------------------------
	.section	.nv.constant0._Z16kernelRemoveSubsP4int2PiS1_,"a",@progbits
	.sectionflags	@""
	.align	4
.nv.constant0._Z16kernelRemoveSubsP4int2PiS1_:
	.zero		920


//--------------------- SYMBOLS --------------------------

	.type		.nv.reservedSmem.offset0,@object
	.size		.nv.reservedSmem.offset0,0x4
